//
// Generated by NVIDIA NVVM Compiler
//
// Compiler Build ID: CL-36424714
// Cuda compilation tools, release 13.0, V13.0.88
// Based on NVVM 20.0.0
//

.version 9.0
.target sm_100
.address_size 64

	// .globl	_Z18calc_Kernel_MatrixiiPfS_S_i

.visible .entry _Z18calc_Kernel_MatrixiiPfS_S_i(
	.param .u32 _Z18calc_Kernel_MatrixiiPfS_S_i_param_0,
	.param .u32 _Z18calc_Kernel_MatrixiiPfS_S_i_param_1,
	.param .u64 .ptr .align 1 _Z18calc_Kernel_MatrixiiPfS_S_i_param_2,
	.param .u64 .ptr .align 1 _Z18calc_Kernel_MatrixiiPfS_S_i_param_3,
	.param .u64 .ptr .align 1 _Z18calc_Kernel_MatrixiiPfS_S_i_param_4,
	.param .u32 _Z18calc_Kernel_MatrixiiPfS_S_i_param_5
)
{
	.reg .b32 	%r<11>;
	.reg .b32 	%f<2>;
	.reg .b64 	%rd<5>;

	ld.param.u64 	%rd1, [_Z18calc_Kernel_MatrixiiPfS_S_i_param_4];
	cvta.to.global.u64 	%rd2, %rd1;
	mov.u32 	%r1, %ctaid.x;
	mov.u32 	%r2, %ctaid.y;
	mov.u32 	%r3, %nctaid.x;
	mad.lo.s32 	%r4, %r2, %r3, %r1;
	mov.u32 	%r5, %tid.y;
	mov.u32 	%r6, %ntid.x;
	mov.u32 	%r7, %tid.x;
	mov.u32 	%r8, %ntid.y;
	mad.lo.s32 	%r9, %r4, %r8, %r5;
	mad.lo.s32 	%r10, %r9, %r6, %r7;
	cvt.rn.f32.s32 	%f1, %r10;
	mul.wide.s32 	%rd3, %r10, 4;
	add.s64 	%rd4, %rd2, %rd3;
	st.global.f32 	[%rd4], %f1;
	ret;

}


// ===== COMPILED SASS (sm_100) =====

	.target	sm_100

	.elftype	@"ET_EXEC"


//--------------------- .note.nv.tkinfo           --------------------------
	.section	.note.nv.tkinfo,"",@"SHT_NOTE"
	.sectionflags	@"SHF_NOTE_NV_TKINFO"
	.tkinfo
        /*0018*/ 	.word	0x00000002
        /*0030*/ 	.string	""
        /*0030*/ 	.string	"ptxas"
        /*0030*/ 	.string	"Cuda compilation tools, release 13.0, V13.0.88"
        /*0030*/ 	.string	"Build cuda_13.0.r13.0/compiler.36424714_0"
        /*0030*/ 	.string	"-arch sm_100 -m 64 "



//--------------------- .note.nv.cuinfo           --------------------------
	.section	.note.nv.cuinfo,"",@"SHT_NOTE"
	.sectionflags	@"SHF_NOTE_NV_CUINFO"
        /*0018*/ 	.short	0x0002
        /*001a*/ 	.short	0x0064
        /*001c*/ 	.short	0x0082
	.zero		2


//--------------------- .nv.info                  --------------------------
	.section	.nv.info,"",@"SHT_CUDA_INFO"
	.align	4


	//----- nvinfo : EIATTR_REGCOUNT
	.align		4
        /*0000*/ 	.byte	0x04, 0x2f
        /*0002*/ 	.short	(.L_1 - .L_0)
	.align		4
.L_0:
        /*0004*/ 	.word	index@(_Z18calc_Kernel_MatrixiiPfS_S_i)
        /*0008*/ 	.word	0x0000000a


	//----- nvinfo : EIATTR_FRAME_SIZE
	.align		4
.L_1:
        /*000c*/ 	.byte	0x04, 0x11
        /*000e*/ 	.short	(.L_3 - .L_2)
	.align		4
.L_2:
        /*0010*/ 	.word	index@(_Z18calc_Kernel_MatrixiiPfS_S_i)
        /*0014*/ 	.word	0x00000000


	//----- nvinfo : EIATTR_MIN_STACK_SIZE
	.align		4
.L_3:
        /*0018*/ 	.byte	0x04, 0x12
        /*001a*/ 	.short	(.L_5 - .L_4)
	.align		4
.L_4:
        /*001c*/ 	.word	index@(_Z18calc_Kernel_MatrixiiPfS_S_i)
        /*0020*/ 	.word	0x00000000
.L_5:


//--------------------- .nv.compat                --------------------------
	.section	.nv.compat,"",@"SHT_CUDA_COMPAT_INFO"
	.align	4
        /*0000*/ 	.byte	0x02, 0x09, 0x00, 0x00, 0x02, 0x02, 0x01, 0x00, 0x02, 0x05, 0x05, 0x00, 0x03, 0x07, 0x01, 0x01
        /*0010*/ 	.byte	0x02, 0x03, 0x00, 0x00, 0x02, 0x06, 0x01, 0x00, 0x04, 0x0b, 0x08, 0x00, 0x09, 0x00, 0x00, 0x00
        /*0020*/ 	.byte	0x00, 0x00, 0x00, 0x00


//--------------------- .nv.info._Z18calc_Kernel_MatrixiiPfS_S_i --------------------------
	.section	.nv.info._Z18calc_Kernel_MatrixiiPfS_S_i,"",@"SHT_CUDA_INFO"
	.sectionflags	@""
	.align	4


	//----- nvinfo : EIATTR_CUDA_API_VERSION
	.align		4
        /*0000*/ 	.byte	0x04, 0x37
        /*0002*/ 	.short	(.L_7 - .L_6)
.L_6:
        /*0004*/ 	.word	0x00000082


	//----- nvinfo : EIATTR_KPARAM_INFO
	.align		4
.L_7:
        /*0008*/ 	.byte	0x04, 0x17
        /*000a*/ 	.short	(.L_9 - .L_8)
.L_8:
        /*000c*/ 	.word	0x00000000
        /*0010*/ 	.short	0x0005
        /*0012*/ 	.short	0x0020
        /*0014*/ 	.byte	0x00, 0xf0, 0x11, 0x00


	//----- nvinfo : EIATTR_KPARAM_INFO
	.align		4
.L_9:
        /*0018*/ 	.byte	0x04, 0x17
        /*001a*/ 	.short	(.L_11 - .L_10)
.L_10:
        /*001c*/ 	.word	0x00000000
        /*0020*/ 	.short	0x0004
        /*0022*/ 	.short	0x0018
        /*0024*/ 	.byte	0x00, 0xf5, 0x21, 0x00


	//----- nvinfo : EIATTR_KPARAM_INFO
	.align		4
.L_11:
        /*0028*/ 	.byte	0x04, 0x17
        /*002a*/ 	.short	(.L_13 - .L_12)
.L_12:
        /*002c*/ 	.word	0x00000000
        /*0030*/ 	.short	0x0003
        /*0032*/ 	.short	0x0010
        /*0034*/ 	.byte	0x00, 0xf5, 0x21, 0x00


	//----- nvinfo : EIATTR_KPARAM_INFO
	.align		4
.L_13:
        /*0038*/ 	.byte	0x04, 0x17
        /*003a*/ 	.short	(.L_15 - .L_14)
.L_14:
        /*003c*/ 	.word	0x00000000
        /*0040*/ 	.short	0x0002
        /*0042*/ 	.short	0x0008
        /*0044*/ 	.byte	0x00, 0xf5, 0x21, 0x00


	//----- nvinfo : EIATTR_KPARAM_INFO
	.align		4
.L_15:
        /*0048*/ 	.byte	0x04, 0x17
        /*004a*/ 	.short	(.L_17 - .L_16)
.L_16:
        /*004c*/ 	.word	0x00000000
        /*0050*/ 	.short	0x0001
        /*0052*/ 	.short	0x0004
        /*0054*/ 	.byte	0x00, 0xf0, 0x11, 0x00


	//----- nvinfo : EIATTR_KPARAM_INFO
	.align		4
.L_17:
        /*0058*/ 	.byte	0x04, 0x17
        /*005a*/ 	.short	(.L_19 - .L_18)
.L_18:
        /*005c*/ 	.word	0x00000000
        /*0060*/ 	.short	0x0000
        /*0062*/ 	.short	0x0000
        /*0064*/ 	.byte	0x00, 0xf0, 0x11, 0x00


	//----- nvinfo : EIATTR_SPARSE_MMA_MASK
	.align		4
.L_19:
        /*0068*/ 	.byte	0x03, 0x50
        /*006a*/ 	.short	0x0000


	//----- nvinfo : EIATTR_MAXREG_COUNT
	.align		4
        /*006c*/ 	.byte	0x03, 0x1b
        /*006e*/ 	.short	0x00ff


	//----- nvinfo : EIATTR_MERCURY_ISA_VERSION
	.align		4
        /*0070*/ 	.byte	0x03, 0x5f
        /*0072*/ 	.short	0x0101


	//----- nvinfo : EIATTR_VRC_CTA_INIT_COUNT
	.align		4
        /*0074*/ 	.byte	0x02, 0x4a
	.zero		1
	.zero		1


	//----- nvinfo : EIATTR_EXIT_INSTR_OFFSETS
	.align		4
        /*0078*/ 	.byte	0x04, 0x1c
        /*007a*/ 	.short	(.L_21 - .L_20)


	//   ....[0]....
.L_20:
        /*007c*/ 	.word	0x00000100


	//----- nvinfo : EIATTR_CBANK_PARAM_SIZE
	.align		4
.L_21:
        /*0080*/ 	.byte	0x03, 0x19
        /*0082*/ 	.short	0x0024


	//----- nvinfo : EIATTR_PARAM_CBANK
	.align		4
        /*0084*/ 	.byte	0x04, 0x0a
        /*0086*/ 	.short	(.L_23 - .L_22)
	.align		4
.L_22:
        /*0088*/ 	.word	index@(.nv.constant0._Z18calc_Kernel_MatrixiiPfS_S_i)
        /*008c*/ 	.short	0x0380
        /*008e*/ 	.short	0x0024


	//----- nvinfo : EIATTR_SW_WAR
	.align		4
.L_23:
        /*0090*/ 	.byte	0x04, 0x36
        /*0092*/ 	.short	(.L_25 - .L_24)
.L_24:
        /*0094*/ 	.word	0x00000008
.L_25:


//--------------------- .nv.callgraph             --------------------------
	.section	.nv.callgraph,"",@"SHT_CUDA_CALLGRAPH"
	.align	4
	.sectionentsize	8
	.align		4
        /*0000*/ 	.word	0x00000000
	.align		4
        /*0004*/ 	.word	0xffffffff
	.align		4
        /*0008*/ 	.word	0x00000000
	.align		4
        /*000c*/ 	.word	0xfffffffe
	.align		4
        /*0010*/ 	.word	0x00000000
	.align		4
        /*0014*/ 	.word	0xfffffffd
	.align		4
        /*0018*/ 	.word	0x00000000
	.align		4
        /*001c*/ 	.word	0xfffffffc


//--------------------- .text._Z18calc_Kernel_MatrixiiPfS_S_i --------------------------
	.section	.text._Z18calc_Kernel_MatrixiiPfS_S_i,"ax",@progbits
	.align	128
        .global         _Z18calc_Kernel_MatrixiiPfS_S_i
        .type           _Z18calc_Kernel_MatrixiiPfS_S_i,@function
        .size           _Z18calc_Kernel_MatrixiiPfS_S_i,(.L_x_1 - _Z18calc_Kernel_MatrixiiPfS_S_i)
        .other          _Z18calc_Kernel_MatrixiiPfS_S_i,@"STO_CUDA_ENTRY STV_DEFAULT"
_Z18calc_Kernel_MatrixiiPfS_S_i:
.text._Z18calc_Kernel_MatrixiiPfS_S_i:
[----:B------:R-:W-:Y:S01]  /*0000*/  LDC R1, c[0x0][0x37c] ;  /* 0x0000df00ff017b82 */ /* 0x000fe20000000800 */
[----:B------:R-:W0:Y:S07]  /*0010*/  S2R R0, SR_TID.Y ;  /* 0x0000000000007919 */ /* 0x000e2e0000002200 */
[----:B------:R-:W-:Y:S01]  /*0020*/  S2UR UR4, SR_CTAID.X ;  /* 0x00000000000479c3 */ /* 0x000fe20000002500 */
[----:B------:R-:W1:Y:S01]  /*0030*/  LDCU UR6, c[0x0][0x370] ;  /* 0x00006e00ff0677ac */ /* 0x000e620008000800 */
[----:B------:R-:W2:Y:S01]  /*0040*/  S2R R5, SR_TID.X ;  /* 0x0000000000057919 */ /* 0x000ea20000002100 */
[----:B------:R-:W2:Y:S05]  /*0050*/  LDCU UR8, c[0x0][0x360] ;  /* 0x00006c00ff0877ac */ /* 0x000eaa0008000800 */
[----:B------:R-:W1:Y:S08]  /*0060*/  S2UR UR5, SR_CTAID.Y ;  /* 0x00000000000579c3 */ /* 0x000e700000002600 */
[----:B------:R-:W0:Y:S08]  /*0070*/  LDC R7, c[0x0][0x364] ;  /* 0x0000d900ff077b82 */ /* 0x000e300000000800 */
[----:B------:R-:W3:Y:S01]  /*0080*/  LDC.64 R2, c[0x0][0x398] ;  /* 0x0000e600ff027b82 */ /* 0x000ee20000000a00 */
[----:B-1----:R-:W-:Y:S01]  /*0090*/  UIMAD UR4, UR5, UR6, UR4 ;  /* 0x00000006050472a4 */ /* 0x002fe2000f8e0204 */
[----:B------:R-:W1:Y:S05]  /*00a0*/  LDCU.64 UR6, c[0x0][0x358] ;  /* 0x00006b00ff0677ac */ /* 0x000e6a0008000a00 */
[----:B0-----:R-:W-:-:S04]  /*00b0*/  IMAD R0, R7, UR4, R0 ;  /* 0x0000000407007c24 */ /* 0x001fc8000f8e0200 */
[----:B--2---:R-:W-:-:S04]  /*00c0*/  IMAD R5, R0, UR8, R5 ;  /* 0x0000000800057c24 */ /* 0x004fc8000f8e0205 */
[----:B---3--:R-:W-:Y:S01]  /*00d0*/  IMAD.WIDE R2, R5, 0x4, R2 ;  /* 0x0000000405027825 */ /* 0x008fe200078e0202 */
[----:B------:R-:W-:-:S05]  /*00e0*/  I2FP.F32.S32 R5, R5 ;  /* 0x0000000500057245 */ /* 0x000fca0000201400 */
[----:B-1----:R-:W-:Y:S01]  /*00f0*/  STG.E desc[UR6][R2.64], R5 ;  /* 0x0000000502007986 */ /* 0x002fe2000c101906 */
[----:B------:R-:W-:Y:S05]  /*0100*/  EXIT ;  /* 0x000000000000794d */ /* 0x000fea0003800000 */
.L_x_0:
[----:B------:R-:W-:-:S00]  /*0110*/  BRA `(.L_x_0) ;  /* 0xfffffffc00fc7947 */ /* 0x000fc0000383ffff */
[----:B------:R-:W-:-:S00]  /*0120*/  NOP ;  /* 0x0000000000007918 */ /* 0x000fc00000000000 */
        /* <DEDUP_REMOVED lines=13> */
.L_x_1:


//--------------------- .nv.shared.reserved.0     --------------------------
	.section	.nv.shared.reserved.0,"aw",@nobits
	.weak		__nv_reservedSMEM_offset_0_alias
	.size		__nv_reservedSMEM_offset_0_alias, 0, 64
	.other		__nv_reservedSMEM_offset_0_alias,@"STO_CUDA_RESERVED_SHARED STV_DEFAULT"
__nv_reservedSMEM_offset_0_alias:
	.zero		0
	.zero		64


//--------------------- .nv.constant0._Z18calc_Kernel_MatrixiiPfS_S_i --------------------------
	.section	.nv.constant0._Z18calc_Kernel_MatrixiiPfS_S_i,"a",@progbits
	.sectionflags	@""
	.align	4
.nv.constant0._Z18calc_Kernel_MatrixiiPfS_S_i:
	.zero		932


//--------------------- SYMBOLS --------------------------

	.type		.nv.reservedSmem.offset0,@object
	.size		.nv.reservedSmem.offset0,0x4
